//
// Generated by NVIDIA NVVM Compiler
//
// Compiler Build ID: CL-36424714
// Cuda compilation tools, release 13.0, V13.0.88
// Based on NVVM 20.0.0
//

.version 9.0
.target sm_100
.address_size 64

	// .globl	_Z7MAT_ADDPiS_S_ii
// _ZZ7MAT_ADDPiS_S_iiE6Tile_A has been demoted
// _ZZ7MAT_ADDPiS_S_iiE6Tile_B has been demoted
// _ZZ5MAT_TPiS_iiE6Tile_A has been demoted
// _ZZ7MAT_MULPiS_S_iiiE6Tile_A has been demoted
// _ZZ7MAT_MULPiS_S_iiiE6Tile_B has been demoted

.visible .entry _Z7MAT_ADDPiS_S_ii(
	.param .u64 .ptr .align 1 _Z7MAT_ADDPiS_S_ii_param_0,
	.param .u64 .ptr .align 1 _Z7MAT_ADDPiS_S_ii_param_1,
	.param .u64 .ptr .align 1 _Z7MAT_ADDPiS_S_ii_param_2,
	.param .u32 _Z7MAT_ADDPiS_S_ii_param_3,
	.param .u32 _Z7MAT_ADDPiS_S_ii_param_4
)
{
	.reg .pred 	%p<6>;
	.reg .b32 	%r<26>;
	.reg .b64 	%rd<12>;
	// demoted variable
	.shared .align 4 .b8 _ZZ7MAT_ADDPiS_S_iiE6Tile_A[4224];
	// demoted variable
	.shared .align 4 .b8 _ZZ7MAT_ADDPiS_S_iiE6Tile_B[4224];
	ld.param.u64 	%rd1, [_Z7MAT_ADDPiS_S_ii_param_0];
	ld.param.u64 	%rd2, [_Z7MAT_ADDPiS_S_ii_param_1];
	ld.param.u64 	%rd3, [_Z7MAT_ADDPiS_S_ii_param_2];
	ld.param.u32 	%r6, [_Z7MAT_ADDPiS_S_ii_param_3];
	ld.param.u32 	%r5, [_Z7MAT_ADDPiS_S_ii_param_4];
	mov.u32 	%r7, %ctaid.x;
	shl.b32 	%r8, %r7, 5;
	mov.u32 	%r9, %tid.x;
	add.s32 	%r1, %r8, %r9;
	mov.u32 	%r10, %ctaid.y;
	shl.b32 	%r11, %r10, 5;
	mov.u32 	%r12, %tid.y;
	add.s32 	%r2, %r11, %r12;
	setp.lt.s32 	%p2, %r2, %r6;
	setp.lt.s32 	%p3, %r1, %r5;
	and.pred  	%p1, %p2, %p3;
	mul.lo.s32 	%r13, %r12, 132;
	mov.u32 	%r14, _ZZ7MAT_ADDPiS_S_iiE6Tile_A;
	add.s32 	%r15, %r14, %r13;
	shl.b32 	%r16, %r9, 2;
	add.s32 	%r3, %r15, %r16;
	mov.u32 	%r17, _ZZ7MAT_ADDPiS_S_iiE6Tile_B;
	add.s32 	%r18, %r17, %r13;
	add.s32 	%r4, %r18, %r16;
	not.pred 	%p4, %p1;
	@%p4 bra 	$L__BB0_2;
	cvta.to.global.u64 	%rd4, %rd1;
	cvta.to.global.u64 	%rd5, %rd2;
	mad.lo.s32 	%r19, %r5, %r2, %r1;
	mul.wide.s32 	%rd6, %r19, 4;
	add.s64 	%rd7, %rd4, %rd6;
	ld.global.u32 	%r20, [%rd7];
	st.shared.u32 	[%r3], %r20;
	add.s64 	%rd8, %rd5, %rd6;
	ld.global.u32 	%r21, [%rd8];
	st.shared.u32 	[%r4], %r21;
$L__BB0_2:
	bar.sync 	0;
	@%p4 bra 	$L__BB0_4;
	mad.lo.s32 	%r22, %r5, %r2, %r1;
	ld.shared.u32 	%r23, [%r3];
	ld.shared.u32 	%r24, [%r4];
	add.s32 	%r25, %r24, %r23;
	cvta.to.global.u64 	%rd9, %rd3;
	mul.wide.s32 	%rd10, %r22, 4;
	add.s64 	%rd11, %rd9, %rd10;
	st.global.u32 	[%rd11], %r25;
$L__BB0_4:
	ret;

}
	// .globl	_Z5MAT_TPiS_ii
.visible .entry _Z5MAT_TPiS_ii(
	.param .u64 .ptr .align 1 _Z5MAT_TPiS_ii_param_0,
	.param .u64 .ptr .align 1 _Z5MAT_TPiS_ii_param_1,
	.param .u32 _Z5MAT_TPiS_ii_param_2,
	.param .u32 _Z5MAT_TPiS_ii_param_3
)
{
	.reg .pred 	%p<7>;
	.reg .b32 	%r<25>;
	.reg .b64 	%rd<9>;
	// demoted variable
	.shared .align 4 .b8 _ZZ5MAT_TPiS_iiE6Tile_A[4224];
	ld.param.u64 	%rd1, [_Z5MAT_TPiS_ii_param_0];
	ld.param.u64 	%rd2, [_Z5MAT_TPiS_ii_param_1];
	ld.param.u32 	%r9, [_Z5MAT_TPiS_ii_param_2];
	ld.param.u32 	%r10, [_Z5MAT_TPiS_ii_param_3];
	mov.u32 	%r11, %ctaid.x;
	shl.b32 	%r1, %r11, 5;
	mov.u32 	%r2, %tid.x;
	add.s32 	%r3, %r1, %r2;
	mov.u32 	%r12, %ctaid.y;
	shl.b32 	%r4, %r12, 5;
	mov.u32 	%r5, %tid.y;
	add.s32 	%r6, %r4, %r5;
	setp.ge.u32 	%p1, %r6, %r10;
	setp.ge.u32 	%p2, %r3, %r9;
	or.pred  	%p3, %p2, %p1;
	@%p3 bra 	$L__BB1_2;
	cvta.to.global.u64 	%rd3, %rd1;
	mad.lo.s32 	%r13, %r9, %r6, %r3;
	mul.wide.u32 	%rd4, %r13, 4;
	add.s64 	%rd5, %rd3, %rd4;
	ld.global.u32 	%r14, [%rd5];
	mov.u32 	%r15, _ZZ5MAT_TPiS_iiE6Tile_A;
	mad.lo.s32 	%r16, %r5, 132, %r15;
	shl.b32 	%r17, %r2, 2;
	add.s32 	%r18, %r16, %r17;
	st.shared.u32 	[%r18], %r14;
$L__BB1_2:
	bar.sync 	0;
	add.s32 	%r7, %r4, %r2;
	add.s32 	%r8, %r1, %r5;
	setp.ge.u32 	%p4, %r7, %r10;
	setp.ge.u32 	%p5, %r8, %r9;
	or.pred  	%p6, %p5, %p4;
	@%p6 bra 	$L__BB1_4;
	mad.lo.s32 	%r19, %r10, %r8, %r7;
	mov.u32 	%r20, _ZZ5MAT_TPiS_iiE6Tile_A;
	mad.lo.s32 	%r21, %r2, 132, %r20;
	shl.b32 	%r22, %r5, 2;
	add.s32 	%r23, %r21, %r22;
	ld.shared.u32 	%r24, [%r23];
	cvta.to.global.u64 	%rd6, %rd2;
	mul.wide.u32 	%rd7, %r19, 4;
	add.s64 	%rd8, %rd6, %rd7;
	st.global.u32 	[%rd8], %r24;
$L__BB1_4:
	ret;

}
	// .globl	_Z7MAT_MULPiS_S_iii
.visible .entry _Z7MAT_MULPiS_S_iii(
	.param .u64 .ptr .align 1 _Z7MAT_MULPiS_S_iii_param_0,
	.param .u64 .ptr .align 1 _Z7MAT_MULPiS_S_iii_param_1,
	.param .u64 .ptr .align 1 _Z7MAT_MULPiS_S_iii_param_2,
	.param .u32 _Z7MAT_MULPiS_S_iii_param_3,
	.param .u32 _Z7MAT_MULPiS_S_iii_param_4,
	.param .u32 _Z7MAT_MULPiS_S_iii_param_5
)
{
	.reg .pred 	%p<12>;
	.reg .b32 	%r<153>;
	.reg .b64 	%rd<13>;
	// demoted variable
	.shared .align 4 .b8 _ZZ7MAT_MULPiS_S_iiiE6Tile_A[4096];
	// demoted variable
	.shared .align 4 .b8 _ZZ7MAT_MULPiS_S_iiiE6Tile_B[4096];
	ld.param.u64 	%rd3, [_Z7MAT_MULPiS_S_iii_param_0];
	ld.param.u64 	%rd4, [_Z7MAT_MULPiS_S_iii_param_1];
	ld.param.u64 	%rd5, [_Z7MAT_MULPiS_S_iii_param_2];
	ld.param.u32 	%r31, [_Z7MAT_MULPiS_S_iii_param_3];
	ld.param.u32 	%r32, [_Z7MAT_MULPiS_S_iii_param_4];
	ld.param.u32 	%r33, [_Z7MAT_MULPiS_S_iii_param_5];
	mov.u32 	%r144, %tid.x;
	mov.u32 	%r35, %ctaid.x;
	shl.b32 	%r2, %r35, 5;
	add.s32 	%r3, %r2, %r144;
	mov.u32 	%r146, %tid.y;
	mov.u32 	%r36, %ctaid.y;
	shl.b32 	%r37, %r36, 5;
	add.s32 	%r5, %r37, %r146;
	setp.lt.s32 	%p1, %r32, 1;
	mov.b32 	%r152, 0;
	@%p1 bra 	$L__BB2_7;
	add.s32 	%r39, %r32, 31;
	shr.u32 	%r40, %r39, 5;
	shl.b32 	%r41, %r146, 7;
	mov.u32 	%r42, _ZZ7MAT_MULPiS_S_iiiE6Tile_A;
	add.s32 	%r6, %r42, %r41;
	shl.b32 	%r43, %r144, 2;
	add.s32 	%r7, %r6, %r43;
	mov.u32 	%r44, _ZZ7MAT_MULPiS_S_iiiE6Tile_B;
	add.s32 	%r9, %r44, %r43;
	add.s32 	%r8, %r9, %r41;
	neg.s32 	%r148, %r40;
	mad.lo.s32 	%r45, %r146, %r33, %r144;
	add.s32 	%r147, %r45, %r2;
	shl.b32 	%r12, %r33, 5;
	mad.lo.s32 	%r145, %r32, %r5, %r144;
	cvta.to.global.u64 	%rd1, %rd3;
	cvta.to.global.u64 	%rd2, %rd4;
	mov.b32 	%r152, 0;
$L__BB2_2:
	setp.ge.s32 	%p2, %r5, %r31;
	setp.ge.u32 	%p3, %r144, %r32;
	mov.b32 	%r150, 0;
	or.pred  	%p4, %p2, %p3;
	@%p4 bra 	$L__BB2_4;
	mul.wide.u32 	%rd6, %r145, 4;
	add.s64 	%rd7, %rd1, %rd6;
	ld.global.u32 	%r150, [%rd7];
$L__BB2_4:
	setp.ge.s32 	%p5, %r3, %r33;
	st.shared.u32 	[%r7], %r150;
	setp.ge.u32 	%p6, %r146, %r32;
	mov.b32 	%r151, 0;
	or.pred  	%p7, %p5, %p6;
	@%p7 bra 	$L__BB2_6;
	mul.wide.u32 	%rd8, %r147, 4;
	add.s64 	%rd9, %rd2, %rd8;
	ld.global.u32 	%r151, [%rd9];
$L__BB2_6:
	st.shared.u32 	[%r8], %r151;
	bar.sync 	0;
	ld.shared.u32 	%r48, [%r6];
	ld.shared.u32 	%r49, [%r9];
	mad.lo.s32 	%r50, %r49, %r48, %r152;
	ld.shared.u32 	%r51, [%r6+4];
	ld.shared.u32 	%r52, [%r9+128];
	mad.lo.s32 	%r53, %r52, %r51, %r50;
	ld.shared.u32 	%r54, [%r6+8];
	ld.shared.u32 	%r55, [%r9+256];
	mad.lo.s32 	%r56, %r55, %r54, %r53;
	ld.shared.u32 	%r57, [%r6+12];
	ld.shared.u32 	%r58, [%r9+384];
	mad.lo.s32 	%r59, %r58, %r57, %r56;
	ld.shared.u32 	%r60, [%r6+16];
	ld.shared.u32 	%r61, [%r9+512];
	mad.lo.s32 	%r62, %r61, %r60, %r59;
	ld.shared.u32 	%r63, [%r6+20];
	ld.shared.u32 	%r64, [%r9+640];
	mad.lo.s32 	%r65, %r64, %r63, %r62;
	ld.shared.u32 	%r66, [%r6+24];
	ld.shared.u32 	%r67, [%r9+768];
	mad.lo.s32 	%r68, %r67, %r66, %r65;
	ld.shared.u32 	%r69, [%r6+28];
	ld.shared.u32 	%r70, [%r9+896];
	mad.lo.s32 	%r71, %r70, %r69, %r68;
	ld.shared.u32 	%r72, [%r6+32];
	ld.shared.u32 	%r73, [%r9+1024];
	mad.lo.s32 	%r74, %r73, %r72, %r71;
	ld.shared.u32 	%r75, [%r6+36];
	ld.shared.u32 	%r76, [%r9+1152];
	mad.lo.s32 	%r77, %r76, %r75, %r74;
	ld.shared.u32 	%r78, [%r6+40];
	ld.shared.u32 	%r79, [%r9+1280];
	mad.lo.s32 	%r80, %r79, %r78, %r77;
	ld.shared.u32 	%r81, [%r6+44];
	ld.shared.u32 	%r82, [%r9+1408];
	mad.lo.s32 	%r83, %r82, %r81, %r80;
	ld.shared.u32 	%r84, [%r6+48];
	ld.shared.u32 	%r85, [%r9+1536];
	mad.lo.s32 	%r86, %r85, %r84, %r83;
	ld.shared.u32 	%r87, [%r6+52];
	ld.shared.u32 	%r88, [%r9+1664];
	mad.lo.s32 	%r89, %r88, %r87, %r86;
	ld.shared.u32 	%r90, [%r6+56];
	ld.shared.u32 	%r91, [%r9+1792];
	mad.lo.s32 	%r92, %r91, %r90, %r89;
	ld.shared.u32 	%r93, [%r6+60];
	ld.shared.u32 	%r94, [%r9+1920];
	mad.lo.s32 	%r95, %r94, %r93, %r92;
	ld.shared.u32 	%r96, [%r6+64];
	ld.shared.u32 	%r97, [%r9+2048];
	mad.lo.s32 	%r98, %r97, %r96, %r95;
	ld.shared.u32 	%r99, [%r6+68];
	ld.shared.u32 	%r100, [%r9+2176];
	mad.lo.s32 	%r101, %r100, %r99, %r98;
	ld.shared.u32 	%r102, [%r6+72];
	ld.shared.u32 	%r103, [%r9+2304];
	mad.lo.s32 	%r104, %r103, %r102, %r101;
	ld.shared.u32 	%r105, [%r6+76];
	ld.shared.u32 	%r106, [%r9+2432];
	mad.lo.s32 	%r107, %r106, %r105, %r104;
	ld.shared.u32 	%r108, [%r6+80];
	ld.shared.u32 	%r109, [%r9+2560];
	mad.lo.s32 	%r110, %r109, %r108, %r107;
	ld.shared.u32 	%r111, [%r6+84];
	ld.shared.u32 	%r112, [%r9+2688];
	mad.lo.s32 	%r113, %r112, %r111, %r110;
	ld.shared.u32 	%r114, [%r6+88];
	ld.shared.u32 	%r115, [%r9+2816];
	mad.lo.s32 	%r116, %r115, %r114, %r113;
	ld.shared.u32 	%r117, [%r6+92];
	ld.shared.u32 	%r118, [%r9+2944];
	mad.lo.s32 	%r119, %r118, %r117, %r116;
	ld.shared.u32 	%r120, [%r6+96];
	ld.shared.u32 	%r121, [%r9+3072];
	mad.lo.s32 	%r122, %r121, %r120, %r119;
	ld.shared.u32 	%r123, [%r6+100];
	ld.shared.u32 	%r124, [%r9+3200];
	mad.lo.s32 	%r125, %r124, %r123, %r122;
	ld.shared.u32 	%r126, [%r6+104];
	ld.shared.u32 	%r127, [%r9+3328];
	mad.lo.s32 	%r128, %r127, %r126, %r125;
	ld.shared.u32 	%r129, [%r6+108];
	ld.shared.u32 	%r130, [%r9+3456];
	mad.lo.s32 	%r131, %r130, %r129, %r128;
	ld.shared.u32 	%r132, [%r6+112];
	ld.shared.u32 	%r133, [%r9+3584];
	mad.lo.s32 	%r134, %r133, %r132, %r131;
	ld.shared.u32 	%r135, [%r6+116];
	ld.shared.u32 	%r136, [%r9+3712];
	mad.lo.s32 	%r137, %r136, %r135, %r134;
	ld.shared.u32 	%r138, [%r6+120];
	ld.shared.u32 	%r139, [%r9+3840];
	mad.lo.s32 	%r140, %r139, %r138, %r137;
	ld.shared.u32 	%r141, [%r6+124];
	ld.shared.u32 	%r142, [%r9+3968];
	mad.lo.s32 	%r152, %r142, %r141, %r140;
	bar.sync 	0;
	add.s32 	%r148, %r148, 1;
	setp.ne.s32 	%p8, %r148, 0;
	add.s32 	%r147, %r147, %r12;
	add.s32 	%r146, %r146, 32;
	add.s32 	%r145, %r145, 32;
	add.s32 	%r144, %r144, 32;
	@%p8 bra 	$L__BB2_2;
$L__BB2_7:
	setp.ge.s32 	%p9, %r5, %r31;
	setp.ge.s32 	%p10, %r3, %r33;
	or.pred  	%p11, %p9, %p10;
	@%p11 bra 	$L__BB2_9;
	mad.lo.s32 	%r143, %r33, %r5, %r3;
	cvta.to.global.u64 	%rd10, %rd5;
	mul.wide.s32 	%rd11, %r143, 4;
	add.s64 	%rd12, %rd10, %rd11;
	st.global.u32 	[%rd12], %r152;
$L__BB2_9:
	ret;

}


// ===== COMPILED SASS (sm_100) =====

	.target	sm_100

	.elftype	@"ET_EXEC"


//--------------------- .note.nv.tkinfo           --------------------------
	.section	.note.nv.tkinfo,"",@"SHT_NOTE"
	.sectionflags	@"SHF_NOTE_NV_TKINFO"
	.tkinfo
        /*0018*/ 	.word	0x00000002
        /*0030*/ 	.string	""
        /*0030*/ 	.string	"ptxas"
        /*0030*/ 	.string	"Cuda compilation tools, release 13.0, V13.0.88"
        /*0030*/ 	.string	"Build cuda_13.0.r13.0/compiler.36424714_0"
        /*0030*/ 	.string	"-arch sm_100 -m 64 "



//--------------------- .note.nv.cuinfo           --------------------------
	.section	.note.nv.cuinfo,"",@"SHT_NOTE"
	.sectionflags	@"SHF_NOTE_NV_CUINFO"
        /*0018*/ 	.short	0x0002
        /*001a*/ 	.short	0x0064
        /*001c*/ 	.short	0x0082
	.zero		2


//--------------------- .nv.info                  --------------------------
	.section	.nv.info,"",@"SHT_CUDA_INFO"
	.align	4


	//----- nvinfo : EIATTR_REGCOUNT
	.align		4
        /*0000*/ 	.byte	0x04, 0x2f
        /*0002*/ 	.short	(.L_1 - .L_0)
	.align		4
.L_0:
        /*0004*/ 	.word	index@(_Z7MAT_ADDPiS_S_ii)
        /*0008*/ 	.word	0x00000010


	//----- nvinfo : EIATTR_FRAME_SIZE
	.align		4
.L_1:
        /*000c*/ 	.byte	0x04, 0x11
        /*000e*/ 	.short	(.L_3 - .L_2)
	.align		4
.L_2:
        /*0010*/ 	.word	index@(_Z7MAT_ADDPiS_S_ii)
        /*0014*/ 	.word	0x00000000


	//----- nvinfo : EIATTR_REGCOUNT
	.align		4
.L_3:
        /*0018*/ 	.byte	0x04, 0x2f
        /*001a*/ 	.short	(.L_5 - .L_4)
	.align		4
.L_4:
        /*001c*/ 	.word	index@(_Z5MAT_TPiS_ii)
        /*0020*/ 	.word	0x0000000c


	//----- nvinfo : EIATTR_FRAME_SIZE
	.align		4
.L_5:
        /*0024*/ 	.byte	0x04, 0x11
        /*0026*/ 	.short	(.L_7 - .L_6)
	.align		4
.L_6:
        /*0028*/ 	.word	index@(_Z5MAT_TPiS_ii)
        /*002c*/ 	.word	0x00000000


	//----- nvinfo : EIATTR_REGCOUNT
	.align		4
.L_7:
        /*0030*/ 	.byte	0x04, 0x2f
        /*0032*/ 	.short	(.L_9 - .L_8)
	.align		4
.L_8:
        /*0034*/ 	.word	index@(_Z7MAT_MULPiS_S_iii)
        /*0038*/ 	.word	0x00000020


	//----- nvinfo : EIATTR_FRAME_SIZE
	.align		4
.L_9:
        /*003c*/ 	.byte	0x04, 0x11
        /*003e*/ 	.short	(.L_11 - .L_10)
	.align		4
.L_10:
        /*0040*/ 	.word	index@(_Z7MAT_MULPiS_S_iii)
        /*0044*/ 	.word	0x00000000


	//----- nvinfo : EIATTR_MIN_STACK_SIZE
	.align		4
.L_11:
        /*0048*/ 	.byte	0x04, 0x12
        /*004a*/ 	.short	(.L_13 - .L_12)
	.align		4
.L_12:
        /*004c*/ 	.word	index@(_Z7MAT_MULPiS_S_iii)
        /*0050*/ 	.word	0x00000000


	//----- nvinfo : EIATTR_MIN_STACK_SIZE
	.align		4
.L_13:
        /*0054*/ 	.byte	0x04, 0x12
        /*0056*/ 	.short	(.L_15 - .L_14)
	.align		4
.L_14:
        /*0058*/ 	.word	index@(_Z5MAT_TPiS_ii)
        /*005c*/ 	.word	0x00000000


	//----- nvinfo : EIATTR_MIN_STACK_SIZE
	.align		4
.L_15:
        /*0060*/ 	.byte	0x04, 0x12
        /*0062*/ 	.short	(.L_17 - .L_16)
	.align		4
.L_16:
        /*0064*/ 	.word	index@(_Z7MAT_ADDPiS_S_ii)
        /*0068*/ 	.word	0x00000000
.L_17:


//--------------------- .nv.compat                --------------------------
	.section	.nv.compat,"",@"SHT_CUDA_COMPAT_INFO"
	.align	4
        /*0000*/ 	.byte	0x02, 0x09, 0x00, 0x00, 0x02, 0x02, 0x01, 0x00, 0x02, 0x05, 0x05, 0x00, 0x03, 0x07, 0x01, 0x01
        /*0010*/ 	.byte	0x02, 0x03, 0x00, 0x00, 0x02, 0x06, 0x01, 0x00, 0x04, 0x0b, 0x08, 0x00, 0x09, 0x00, 0x00, 0x00
        /*0020*/ 	.byte	0x00, 0x00, 0x00, 0x00


//--------------------- .nv.info._Z7MAT_MULPiS_S_iii --------------------------
	.section	.nv.info._Z7MAT_MULPiS_S_iii,"",@"SHT_CUDA_INFO"
	.sectionflags	@""
	.align	4


	//----- nvinfo : EIATTR_CUDA_API_VERSION
	.align		4
        /*0000*/ 	.byte	0x04, 0x37
        /*0002*/ 	.short	(.L_19 - .L_18)
.L_18:
        /*0004*/ 	.word	0x00000082


	//----- nvinfo : EIATTR_KPARAM_INFO
	.align		4
.L_19:
        /*0008*/ 	.byte	0x04, 0x17
        /*000a*/ 	.short	(.L_21 - .L_20)
.L_20:
        /*000c*/ 	.word	0x00000000
        /*0010*/ 	.short	0x0005
        /*0012*/ 	.short	0x0020
        /*0014*/ 	.byte	0x00, 0xf0, 0x11, 0x00


	//----- nvinfo : EIATTR_KPARAM_INFO
	.align		4
.L_21:
        /*0018*/ 	.byte	0x04, 0x17
        /*001a*/ 	.short	(.L_23 - .L_22)
.L_22:
        /*001c*/ 	.word	0x00000000
        /*0020*/ 	.short	0x0004
        /*0022*/ 	.short	0x001c
        /*0024*/ 	.byte	0x00, 0xf0, 0x11, 0x00


	//----- nvinfo : EIATTR_KPARAM_INFO
	.align		4
.L_23:
        /*0028*/ 	.byte	0x04, 0x17
        /*002a*/ 	.short	(.L_25 - .L_24)
.L_24:
        /*002c*/ 	.word	0x00000000
        /*0030*/ 	.short	0x0003
        /*0032*/ 	.short	0x0018
        /*0034*/ 	.byte	0x00, 0xf0, 0x11, 0x00


	//----- nvinfo : EIATTR_KPARAM_INFO
	.align		4
.L_25:
        /*0038*/ 	.byte	0x04, 0x17
        /*003a*/ 	.short	(.L_27 - .L_26)
.L_26:
        /*003c*/ 	.word	0x00000000
        /*0040*/ 	.short	0x0002
        /*0042*/ 	.short	0x0010
        /*0044*/ 	.byte	0x00, 0xf5, 0x21, 0x00


	//----- nvinfo : EIATTR_KPARAM_INFO
	.align		4
.L_27:
        /*0048*/ 	.byte	0x04, 0x17
        /*004a*/ 	.short	(.L_29 - .L_28)
.L_28:
        /*004c*/ 	.word	0x00000000
        /*0050*/ 	.short	0x0001
        /*0052*/ 	.short	0x0008
        /*0054*/ 	.byte	0x00, 0xf5, 0x21, 0x00


	//----- nvinfo : EIATTR_KPARAM_INFO
	.align		4
.L_29:
        /*0058*/ 	.byte	0x04, 0x17
        /*005a*/ 	.short	(.L_31 - .L_30)
.L_30:
        /*005c*/ 	.word	0x00000000
        /*0060*/ 	.short	0x0000
        /*0062*/ 	.short	0x0000
        /*0064*/ 	.byte	0x00, 0xf5, 0x21, 0x00


	//----- nvinfo : EIATTR_SPARSE_MMA_MASK
	.align		4
.L_31:
        /*0068*/ 	.byte	0x03, 0x50
        /*006a*/ 	.short	0x0000


	//----- nvinfo : EIATTR_MAXREG_COUNT
	.align		4
        /*006c*/ 	.byte	0x03, 0x1b
        /*006e*/ 	.short	0x00ff


	//----- nvinfo : EIATTR_NUM_BARRIERS
	.align		4
        /*0070*/ 	.byte	0x02, 0x4c
        /*0072*/ 	.byte	0x01
	.zero		1


	//----- nvinfo : EIATTR_MERCURY_ISA_VERSION
	.align		4
        /*0074*/ 	.byte	0x03, 0x5f
        /*0076*/ 	.short	0x0101


	//----- nvinfo : EIATTR_VRC_CTA_INIT_COUNT
	.align		4
        /*0078*/ 	.byte	0x02, 0x4a
	.zero		1
	.zero		1


	//----- nvinfo : EIATTR_EXIT_INSTR_OFFSETS
	.align		4
        /*007c*/ 	.byte	0x04, 0x1c
        /*007e*/ 	.short	(.L_33 - .L_32)


	//   ....[0]....
.L_32:
        /*0080*/ 	.word	0x00000820


	//   ....[1]....
        /*0084*/ 	.word	0x00000870


	//----- nvinfo : EIATTR_CBANK_PARAM_SIZE
	.align		4
.L_33:
        /*0088*/ 	.byte	0x03, 0x19
        /*008a*/ 	.short	0x0024


	//----- nvinfo : EIATTR_PARAM_CBANK
	.align		4
        /*008c*/ 	.byte	0x04, 0x0a
        /*008e*/ 	.short	(.L_35 - .L_34)
	.align		4
.L_34:
        /*0090*/ 	.word	index@(.nv.constant0._Z7MAT_MULPiS_S_iii)
        /*0094*/ 	.short	0x0380
        /*0096*/ 	.short	0x0024


	//----- nvinfo : EIATTR_SW_WAR
	.align		4
.L_35:
        /*0098*/ 	.byte	0x04, 0x36
        /*009a*/ 	.short	(.L_37 - .L_36)
.L_36:
        /*009c*/ 	.word	0x00000008
.L_37:


//--------------------- .nv.info._Z5MAT_TPiS_ii   --------------------------
	.section	.nv.info._Z5MAT_TPiS_ii,"",@"SHT_CUDA_INFO"
	.sectionflags	@""
	.align	4


	//----- nvinfo : EIATTR_CUDA_API_VERSION
	.align		4
        /*0000*/ 	.byte	0x04, 0x37
        /*0002*/ 	.short	(.L_39 - .L_38)
.L_38:
        /*0004*/ 	.word	0x00000082


	//----- nvinfo : EIATTR_KPARAM_INFO
	.align		4
.L_39:
        /*0008*/ 	.byte	0x04, 0x17
        /*000a*/ 	.short	(.L_41 - .L_40)
.L_40:
        /*000c*/ 	.word	0x00000000
        /*0010*/ 	.short	0x0003
        /*0012*/ 	.short	0x0014
        /*0014*/ 	.byte	0x00, 0xf0, 0x11, 0x00


	//----- nvinfo : EIATTR_KPARAM_INFO
	.align		4
.L_41:
        /*0018*/ 	.byte	0x04, 0x17
        /*001a*/ 	.short	(.L_43 - .L_42)
.L_42:
        /*001c*/ 	.word	0x00000000
        /*0020*/ 	.short	0x0002
        /*0022*/ 	.short	0x0010
        /*0024*/ 	.byte	0x00, 0xf0, 0x11, 0x00


	//----- nvinfo : EIATTR_KPARAM_INFO
	.align		4
.L_43:
        /*0028*/ 	.byte	0x04, 0x17
        /*002a*/ 	.short	(.L_45 - .L_44)
.L_44:
        /*002c*/ 	.word	0x00000000
        /*0030*/ 	.short	0x0001
        /*0032*/ 	.short	0x0008
        /*0034*/ 	.byte	0x00, 0xf5, 0x21, 0x00


	//----- nvinfo : EIATTR_KPARAM_INFO
	.align		4
.L_45:
        /*0038*/ 	.byte	0x04, 0x17
        /*003a*/ 	.short	(.L_47 - .L_46)
.L_46:
        /*003c*/ 	.word	0x00000000
        /*0040*/ 	.short	0x0000
        /*0042*/ 	.short	0x0000
        /*0044*/ 	.byte	0x00, 0xf5, 0x21, 0x00


	//----- nvinfo : EIATTR_SPARSE_MMA_MASK
	.align		4
.L_47:
        /*0048*/ 	.byte	0x03, 0x50
        /*004a*/ 	.short	0x0000


	//----- nvinfo : EIATTR_MAXREG_COUNT
	.align		4
        /*004c*/ 	.byte	0x03, 0x1b
        /*004e*/ 	.short	0x00ff


	//----- nvinfo : EIATTR_NUM_BARRIERS
	.align		4
        /*0050*/ 	.byte	0x02, 0x4c
        /*0052*/ 	.byte	0x01
	.zero		1


	//----- nvinfo : EIATTR_MERCURY_ISA_VERSION
	.align		4
        /*0054*/ 	.byte	0x03, 0x5f
        /*0056*/ 	.short	0x0101


	//----- nvinfo : EIATTR_VRC_CTA_INIT_COUNT
	.align		4
        /*0058*/ 	.byte	0x02, 0x4a
	.zero		1
	.zero		1


	//----- nvinfo : EIATTR_EXIT_INSTR_OFFSETS
	.align		4
        /*005c*/ 	.byte	0x04, 0x1c
        /*005e*/ 	.short	(.L_49 - .L_48)


	//   ....[0]....
.L_48:
        /*0060*/ 	.word	0x000001a0


	//   ....[1]....
        /*0064*/ 	.word	0x00000250


	//----- nvinfo : EIATTR_CBANK_PARAM_SIZE
	.align		4
.L_49:
        /*0068*/ 	.byte	0x03, 0x19
        /*006a*/ 	.short	0x0018


	//----- nvinfo : EIATTR_PARAM_CBANK
	.align		4
        /*006c*/ 	.byte	0x04, 0x0a
        /*006e*/ 	.short	(.L_51 - .L_50)
	.align		4
.L_50:
        /*0070*/ 	.word	index@(.nv.constant0._Z5MAT_TPiS_ii)
        /*0074*/ 	.short	0x0380
        /*0076*/ 	.short	0x0018


	//----- nvinfo : EIATTR_SW_WAR
	.align		4
.L_51:
        /*0078*/ 	.byte	0x04, 0x36
        /*007a*/ 	.short	(.L_53 - .L_52)
.L_52:
        /*007c*/ 	.word	0x00000008
.L_53:


//--------------------- .nv.info._Z7MAT_ADDPiS_S_ii --------------------------
	.section	.nv.info._Z7MAT_ADDPiS_S_ii,"",@"SHT_CUDA_INFO"
	.sectionflags	@""
	.align	4


	//----- nvinfo : EIATTR_CUDA_API_VERSION
	.align		4
        /*0000*/ 	.byte	0x04, 0x37
        /*0002*/ 	.short	(.L_55 - .L_54)
.L_54:
        /*0004*/ 	.word	0x00000082


	//----- nvinfo : EIATTR_KPARAM_INFO
	.align		4
.L_55:
        /*0008*/ 	.byte	0x04, 0x17
        /*000a*/ 	.short	(.L_57 - .L_56)
.L_56:
        /*000c*/ 	.word	0x00000000
        /*0010*/ 	.short	0x0004
        /*0012*/ 	.short	0x001c
        /*0014*/ 	.byte	0x00, 0xf0, 0x11, 0x00


	//----- nvinfo : EIATTR_KPARAM_INFO
	.align		4
.L_57:
        /*0018*/ 	.byte	0x04, 0x17
        /*001a*/ 	.short	(.L_59 - .L_58)
.L_58:
        /*001c*/ 	.word	0x00000000
        /*0020*/ 	.short	0x0003
        /*0022*/ 	.short	0x0018
        /*0024*/ 	.byte	0x00, 0xf0, 0x11, 0x00


	//----- nvinfo : EIATTR_KPARAM_INFO
	.align		4
.L_59:
        /*0028*/ 	.byte	0x04, 0x17
        /*002a*/ 	.short	(.L_61 - .L_60)
.L_60:
        /*002c*/ 	.word	0x00000000
        /*0030*/ 	.short	0x0002
        /*0032*/ 	.short	0x0010
        /*0034*/ 	.byte	0x00, 0xf5, 0x21, 0x00


	//----- nvinfo : EIATTR_KPARAM_INFO
	.align		4
.L_61:
        /*0038*/ 	.byte	0x04, 0x17
        /*003a*/ 	.short	(.L_63 - .L_62)
.L_62:
        /*003c*/ 	.word	0x00000000
        /*0040*/ 	.short	0x0001
        /*0042*/ 	.short	0x0008
        /*0044*/ 	.byte	0x00, 0xf5, 0x21, 0x00


	//----- nvinfo : EIATTR_KPARAM_INFO
	.align		4
.L_63:
        /*0048*/ 	.byte	0x04, 0x17
        /*004a*/ 	.short	(.L_65 - .L_64)
.L_64:
        /*004c*/ 	.word	0x00000000
        /*0050*/ 	.short	0x0000
        /*0052*/ 	.short	0x0000
        /*0054*/ 	.byte	0x00, 0xf5, 0x21, 0x00


	//----- nvinfo : EIATTR_SPARSE_MMA_MASK
	.align		4
.L_65:
        /*0058*/ 	.byte	0x03, 0x50
        /*005a*/ 	.short	0x0000


	//----- nvinfo : EIATTR_MAXREG_COUNT
	.align		4
        /*005c*/ 	.byte	0x03, 0x1b
        /*005e*/ 	.short	0x00ff


	//----- nvinfo : EIATTR_NUM_BARRIERS
	.align		4
        /*0060*/ 	.byte	0x02, 0x4c
        /*0062*/ 	.byte	0x01
	.zero		1


	//----- nvinfo : EIATTR_MERCURY_ISA_VERSION
	.align		4
        /*0064*/ 	.byte	0x03, 0x5f
        /*0066*/ 	.short	0x0101


	//----- nvinfo : EIATTR_VRC_CTA_INIT_COUNT
	.align		4
        /*0068*/ 	.byte	0x02, 0x4a
	.zero		1
	.zero		1


	//----- nvinfo : EIATTR_EXIT_INSTR_OFFSETS
	.align		4
        /*006c*/ 	.byte	0x04, 0x1c
        /*006e*/ 	.short	(.L_67 - .L_66)


	//   ....[0]....
.L_66:
        /*0070*/ 	.word	0x000001e0


	//   ....[1]....
        /*0074*/ 	.word	0x00000260


	//----- nvinfo : EIATTR_CBANK_PARAM_SIZE
	.align		4
.L_67:
        /*0078*/ 	.byte	0x03, 0x19
        /*007a*/ 	.short	0x0020


	//----- nvinfo : EIATTR_PARAM_CBANK
	.align		4
        /*007c*/ 	.byte	0x04, 0x0a
        /*007e*/ 	.short	(.L_69 - .L_68)
	.align		4
.L_68:
        /*0080*/ 	.word	index@(.nv.constant0._Z7MAT_ADDPiS_S_ii)
        /*0084*/ 	.short	0x0380
        /*0086*/ 	.short	0x0020


	//----- nvinfo : EIATTR_SW_WAR
	.align		4
.L_69:
        /*0088*/ 	.byte	0x04, 0x36
        /*008a*/ 	.short	(.L_71 - .L_70)
.L_70:
        /*008c*/ 	.word	0x00000008
.L_71:


//--------------------- .nv.callgraph             --------------------------
	.section	.nv.callgraph,"",@"SHT_CUDA_CALLGRAPH"
	.align	4
	.sectionentsize	8
	.align		4
        /*0000*/ 	.word	0x00000000
	.align		4
        /*0004*/ 	.word	0xffffffff
	.align		4
        /*0008*/ 	.word	0x00000000
	.align		4
        /*000c*/ 	.word	0xfffffffe
	.align		4
        /*0010*/ 	.word	0x00000000
	.align		4
        /*0014*/ 	.word	0xfffffffd
	.align		4
        /*0018*/ 	.word	0x00000000
	.align		4
        /*001c*/ 	.word	0xfffffffc


//--------------------- .text._Z7MAT_MULPiS_S_iii --------------------------
	.section	.text._Z7MAT_MULPiS_S_iii,"ax",@progbits
	.align	128
        .global         _Z7MAT_MULPiS_S_iii
        .type           _Z7MAT_MULPiS_S_iii,@function
        .size           _Z7MAT_MULPiS_S_iii,(.L_x_5 - _Z7MAT_MULPiS_S_iii)
        .other          _Z7MAT_MULPiS_S_iii,@"STO_CUDA_ENTRY STV_DEFAULT"
_Z7MAT_MULPiS_S_iii:
.text._Z7MAT_MULPiS_S_iii:
[----:B------:R-:W-:Y:S01]  /*0000*/  LDC R1, c[0x0][0x37c] ;  /* 0x0000df00ff017b82 */ /* 0x000fe20000000800 */
[----:B------:R-:W0:Y:S01]  /*0010*/  S2R R16, SR_TID.Y ;  /* 0x0000000000107919 */ /* 0x000e220000002200 */
[----:B------:R-:W1:Y:S01]  /*0020*/  LDCU UR10, c[0x0][0x39c] ;  /* 0x00007380ff0a77ac */ /* 0x000e620008000800 */
[----:B------:R-:W-:Y:S01]  /*0030*/  HFMA2 R21, -RZ, RZ, 0, 0 ;  /* 0x00000000ff157431 */ /* 0x000fe200000001ff */
[----:B------:R-:W0:Y:S01]  /*0040*/  S2R R3, SR_CTAID.Y ;  /* 0x0000000000037919 */ /* 0x000e220000002600 */
[----:B------:R-:W2:Y:S01]  /*0050*/  LDCU UR14, c[0x0][0x3a0] ;  /* 0x00007400ff0e77ac */ /* 0x000ea20008000800 */
[----:B------:R-:W3:Y:S01]  /*0060*/  S2R R17, SR_TID.X ;  /* 0x0000000000117919 */ /* 0x000ee20000002100 */
[----:B------:R-:W4:Y:S01]  /*0070*/  LDCU.64 UR8, c[0x0][0x358] ;  /* 0x00006b00ff0877ac */ /* 0x000f220008000a00 */
[----:B------:R-:W3:Y:S01]  /*0080*/  S2R R2, SR_CTAID.X ;  /* 0x0000000000027919 */ /* 0x000ee20000002500 */
[----:B-1----:R-:W-:Y:S01]  /*0090*/  UISETP.GE.AND UP0, UPT, UR10, 0x1, UPT ;  /* 0x000000010a00788c */ /* 0x002fe2000bf06270 */
[----:B0-----:R-:W-:-:S02]  /*00a0*/  LEA R18, R3, R16, 0x5 ;  /* 0x0000001003127211 */ /* 0x001fc400078e28ff */
[----:B---3--:R-:W-:-:S06]  /*00b0*/  LEA R19, R2, R17, 0x5 ;  /* 0x0000001102137211 */ /* 0x008fcc00078e28ff */
[----:B--2-4-:R-:W-:Y:S05]  /*00c0*/  BRA.U !UP0, `(.L_x_0) ;  /* 0x0000000508c87547 */ /* 0x014fea000b800000 */
[----:B------:R-:W0:Y:S01]  /*00d0*/  S2UR UR7, SR_CgaCtaId ;  /* 0x00000000000779c3 */ /* 0x000e220000008800 */
[----:B------:R-:W1:Y:S01]  /*00e0*/  LDCU UR11, c[0x0][0x3a0] ;  /* 0x00007400ff0b77ac */ /* 0x000e620008000800 */
[----:B------:R-:W-:Y:S01]  /*00f0*/  MOV R21, RZ ;  /* 0x000000ff00157202 */ /* 0x000fe20000000f00 */
[----:B------:R-:W-:Y:S01]  /*0100*/  IMAD R6, R18, UR10, R17 ;  /* 0x0000000a12067c24 */ /* 0x000fe2000f8e0211 */
[----:B------:R-:W-:Y:S01]  /*0110*/  UMOV UR5, 0x400 ;  /* 0x0000040000057882 */ /* 0x000fe20000000000 */
[----:B------:R-:W-:-:S03]  /*0120*/  UIADD3 UR4, UPT, UPT, UR10, 0x1f, URZ ;  /* 0x0000001f0a047890 */ /* 0x000fc6000fffe0ff */
[----:B------:R-:W2:Y:S01]  /*0130*/  LDC R0, c[0x0][0x3a0] ;  /* 0x0000e800ff007b82 */ /* 0x000ea20000000800 */
[----:B------:R-:W-:Y:S02]  /*0140*/  UIADD3 UR6, UPT, UPT, UR5, 0x1000, URZ ;  /* 0x0000100005067890 */ /* 0x000fe4000fffe0ff */
[----:B------:R-:W-:Y:S01]  /*0150*/  USHF.R.U32.HI UR4, URZ, 0x5, UR4 ;  /* 0x00000005ff047899 */ /* 0x000fe20008011604 */
[----:B------:R-:W3:Y:S03]  /*0160*/  LDCU.64 UR12, c[0x0][0x398] ;  /* 0x00007300ff0c77ac */ /* 0x000ee60008000a00 */
[----:B------:R-:W-:Y:S01]  /*0170*/  UIADD3 UR4, UPT, UPT, -UR4, URZ, URZ ;  /* 0x000000ff04047290 */ /* 0x000fe2000fffe1ff */
[----:B-1----:R-:W-:Y:S01]  /*0180*/  IMAD R7, R16, UR11, R17 ;  /* 0x0000000b10077c24 */ /* 0x002fe2000f8e0211 */
[----:B0-----:R-:W-:-:S04]  /*0190*/  ULEA UR5, UR7, UR5, 0x18 ;  /* 0x0000000507057291 */ /* 0x001fc8000f8ec0ff */
[----:B------:R-:W-:Y:S01]  /*01a0*/  LEA R7, R2, R7, 0x5 ;  /* 0x0000000702077211 */ /* 0x000fe200078e28ff */
[----:B------:R-:W-:Y:S01]  /*01b0*/  ULEA UR6, UR7, UR6, 0x18 ;  /* 0x0000000607067291 */ /* 0x000fe2000f8ec0ff */
[----:B------:R-:W-:-:S05]  /*01c0*/  LEA R5, R16, UR5, 0x7 ;  /* 0x0000000510057c11 */ /* 0x000fca000f8e38ff */
[C---:B------:R-:W-:Y:S02]  /*01d0*/  LEA R3, R17.reuse, UR6, 0x2 ;  /* 0x0000000611037c11 */ /* 0x040fe4000f8e10ff */
[----:B------:R-:W-:Y:S02]  /*01e0*/  LEA R4, R17, R5, 0x2 ;  /* 0x0000000511047211 */ /* 0x000fe400078e10ff */
[----:B---3--:R-:W-:-:S07]  /*01f0*/  LEA R2, R16, R3, 0x7 ;  /* 0x0000000310027211 */ /* 0x008fce00078e38ff */
.L_x_1:
[----:B------:R-:W-:Y:S01]  /*0200*/  ISETP.GE.U32.AND P1, PT, R17, UR13, PT ;  /* 0x0000000d11007c0c */ /* 0x000fe2000bf26070 */
[----:B------:R-:W-:Y:S01]  /*0210*/  HFMA2 R24, -RZ, RZ, 0, 0 ;  /* 0x00000000ff187431 */ /* 0x000fe200000001ff */
[----:B------:R-:W-:Y:S02]  /*0220*/  ISETP.GE.U32.AND P0, PT, R16, UR13, PT ;  /* 0x0000000d10007c0c */ /* 0x000fe4000bf06070 */
[----:B------:R-:W-:Y:S02]  /*0230*/  ISETP.GE.OR P1, PT, R18, UR12, P1 ;  /* 0x0000000c12007c0c */ /* 0x000fe40008f26670 */
[----:B--2---:R-:W-:Y:S02]  /*0240*/  ISETP.GE.OR P0, PT, R19, R0, P0 ;  /* 0x000000001300720c */ /* 0x004fe40000706670 */
[----:B------:R-:W-:-:S09]  /*0250*/  MOV R29, RZ ;  /* 0x000000ff001d7202 */ /* 0x000fd20000000f00 */
[----:B------:R-:W0:Y:S08]  /*0260*/  @!P1 LDC.64 R10, c[0x0][0x380] ;  /* 0x0000e000ff0a9b82 */ /* 0x000e300000000a00 */
[----:B------:R-:W1:Y:S01]  /*0270*/  @!P0 LDC.64 R8, c[0x0][0x388] ;  /* 0x0000e200ff088b82 */ /* 0x000e620000000a00 */
[----:B0-----:R-:W-:-:S05]  /*0280*/  @!P1 IMAD.WIDE.U32 R10, R6, 0x4, R10 ;  /* 0x00000004060a9825 */ /* 0x001fca00078e000a */
[----:B------:R-:W2:Y:S01]  /*0290*/  @!P1 LDG.E R29, desc[UR8][R10.64] ;  /* 0x000000080a1d9981 */ /* 0x000ea2000c1e1900 */
[----:B-1----:R-:W-:-:S05]  /*02a0*/  @!P0 IMAD.WIDE.U32 R22, R7, 0x4, R8 ;  /* 0x0000000407168825 */ /* 0x002fca00078e0008 */
[----:B------:R-:W3:Y:S01]  /*02b0*/  @!P0 LDG.E R24, desc[UR8][R22.64] ;  /* 0x0000000816188981 */ /* 0x000ee2000c1e1900 */
[----:B------:R-:W-:-:S04]  /*02c0*/  UIADD3 UR4, UPT, UPT, UR4, 0x1, URZ ;  /* 0x0000000104047890 */ /* 0x000fc8000fffe0ff */
[----:B------:R-:W-:Y:S01]  /*02d0*/  UISETP.NE.AND UP0, UPT, UR4, URZ, UPT ;  /* 0x000000ff0400728c */ /* 0x000fe2000bf05270 */
[----:B------:R-:W-:Y:S01]  /*02e0*/  IADD3 R16, PT, PT, R16, 0x20, RZ ;  /* 0x0000002010107810 */ /* 0x000fe20007ffe0ff */
[----:B--2---:R-:W-:Y:S04]  /*02f0*/  STS [R4], R29 ;  /* 0x0000001d04007388 */ /* 0x004fe80000000800 */
[----:B---3--:R-:W-:Y:S01]  /*0300*/  STS [R2], R24 ;  /* 0x0000001802007388 */ /* 0x008fe20000000800 */
[----:B------:R-:W-:Y:S06]  /*0310*/  BAR.SYNC.DEFER_BLOCKING 0x0 ;  /* 0x0000000000007b1d */ /* 0x000fec0000010000 */
[----:B------:R-:W-:Y:S04]  /*0320*/  LDS R28, [R3] ;  /* 0x00000000031c7984 */ /* 0x000fe80000000800 */
[----:B------:R-:W0:Y:S04]  /*0330*/  LDS.128 R12, [R5] ;  /* 0x00000000050c7984 */ /* 0x000e280000000c00 */
[----:B------:R-:W1:Y:S04]  /*0340*/  LDS R22, [R3+0x80] ;  /* 0x0000800003167984 */ /* 0x000e680000000800 */
[----:B------:R-:W2:Y:S04]  /*0350*/  LDS R27, [R3+0x100] ;  /* 0x00010000031b7984 */ /* 0x000ea80000000800 */
[----:B------:R-:W3:Y:S04]  /*0360*/  LDS R26, [R3+0x180] ;  /* 0x00018000031a7984 */ /* 0x000ee80000000800 */
[----:B------:R-:W-:Y:S04]  /*0370*/  LDS R25, [R3+0x200] ;  /* 0x0002000003197984 */ /* 0x000fe80000000800 */
[----:B------:R-:W4:Y:S04]  /*0380*/  LDS.128 R8, [R5+0x10] ;  /* 0x0000100005087984 */ /* 0x000f280000000c00 */
[----:B------:R-:W5:Y:S04]  /*0390*/  LDS R20, [R3+0x280] ;  /* 0x0002800003147984 */ /* 0x000f680000000800 */
[----:B------:R-:W-:Y:S04]  /*03a0*/  LDS R24, [R3+0x380] ;  /* 0x0003800003187984 */ /* 0x000fe80000000800 */
[----:B------:R-:W-:Y:S01]  /*03b0*/  LDS R23, [R3+0x400] ;  /* 0x0004000003177984 */ /* 0x000fe20000000800 */
[----:B0-----:R-:W-:-:S03]  /*03c0*/  IMAD R12, R12, R28, R21 ;  /* 0x0000001c0c0c7224 */ /* 0x001fc600078e0215 */
[----:B------:R-:W0:Y:S01]  /*03d0*/  LDS R21, [R3+0x300] ;  /* 0x0003000003157984 */ /* 0x000e220000000800 */
[----:B-1----:R-:W-:-:S03]  /*03e0*/  IMAD R12, R22, R13, R12 ;  /* 0x0000000d160c7224 */ /* 0x002fc600078e020c */
[----:B------:R-:W-:Y:S01]  /*03f0*/  LDS R22, [R3+0x480] ;  /* 0x0004800003167984 */ /* 0x000fe20000000800 */
[----:B--2---:R-:W-:-:S04]  /*0400*/  IMAD R12, R27, R14, R12 ;  /* 0x0000000e1b0c7224 */ /* 0x004fc800078e020c */
[----:B---3--:R-:W-:Y:S02]  /*0410*/  IMAD R26, R26, R15, R12 ;  /* 0x0000000f1a1a7224 */ /* 0x008fe400078e020c */
[----:B------:R-:W1:Y:S02]  /*0420*/  LDS.128 R12, [R5+0x20] ;  /* 0x00002000050c7984 */ /* 0x000e640000000c00 */
[----:B----4-:R-:W-:Y:S02]  /*0430*/  IMAD R8, R8, R25, R26 ;  /* 0x0000001908087224 */ /* 0x010fe400078e021a */
[----:B------:R-:W2:Y:S02]  /*0440*/  LDS R25, [R3+0x500] ;  /* 0x0005000003197984 */ /* 0x000ea40000000800 */
[----:B-----5:R-:W-:Y:S02]  /*0450*/  IMAD R8, R20, R9, R8 ;  /* 0x0000000914087224 */ /* 0x020fe400078e0208 */
[----:B------:R-:W3:Y:S04]  /*0460*/  LDS R26, [R3+0x580] ;  /* 0x00058000031a7984 */ /* 0x000ee80000000800 */
[----:B------:R-:W-:Y:S01]  /*0470*/  LDS R20, [R3+0x680] ;  /* 0x0006800003147984 */ /* 0x000fe20000000800 */
[----:B0-----:R-:W-:-:S03]  /*0480*/  IMAD R8, R21, R10, R8 ;  /* 0x0000000a15087224 */ /* 0x001fc600078e0208 */
[----:B------:R-:W-:Y:S01]  /*0490*/  LDS R21, [R3+0x600] ;  /* 0x0006000003157984 */ /* 0x000fe20000000800 */
[----:B------:R-:W-:-:S03]  /*04a0*/  IMAD R24, R24, R11, R8 ;  /* 0x0000000b18187224 */ /* 0x000fc600078e0208 */
[----:B------:R-:W0:Y:S01]  /*04b0*/  LDS.128 R8, [R5+0x30] ;  /* 0x0000300005087984 */ /* 0x000e220000000c00 */
[----:B-1----:R-:W-:-:S03]  /*04c0*/  IMAD R12, R12, R23, R24 ;  /* 0x000000170c0c7224 */ /* 0x002fc600078e0218 */
[----:B------:R-:W1:Y:S01]  /*04d0*/  LDS R23, [R3+0x700] ;  /* 0x0007000003177984 */ /* 0x000e620000000800 */
[----:B------:R-:W-:-:S03]  /*04e0*/  IMAD R12, R22, R13, R12 ;  /* 0x0000000d160c7224 */ /* 0x000fc600078e020c */
[----:B------:R-:W4:Y:S01]  /*04f0*/  LDS R24, [R3+0x780] ;  /* 0x0007800003187984 */ /* 0x000f220000000800 */
[----:B--2---:R-:W-:-:S03]  /*0500*/  IMAD R12, R25, R14, R12 ;  /* 0x0000000e190c7224 */ /* 0x004fc600078e020c */
[----:B------:R-:W-:Y:S01]  /*0510*/  LDS R25, [R3+0x800] ;  /* 0x0008000003197984 */ /* 0x000fe20000000800 */
[----:B---3--:R-:W-:-:S03]  /*0520*/  IMAD R26, R26, R15, R12 ;  /* 0x0000000f1a1a7224 */ /* 0x008fc600078e020c */
[----:B------:R-:W2:Y:S04]  /*0530*/  LDS.128 R12, [R5+0x40] ;  /* 0x00004000050c7984 */ /* 0x000ea80000000c00 */
[----:B------:R-:W3:Y:S01]  /*0540*/  LDS R22, [R3+0x880] ;  /* 0x0008800003167984 */ /* 0x000ee20000000800 */
[----:B0-----:R-:W-:-:S03]  /*0550*/  IMAD R8, R8, R21, R26 ;  /* 0x0000001508087224 */ /* 0x001fc600078e021a */
[----:B------:R-:W0:Y:S04]  /*0560*/  LDS R21, [R3+0x900] ;  /* 0x0009000003157984 */ /* 0x000e280000000800 */
[----:B------:R-:W5:Y:S01]  /*0570*/  LDS R26, [R3+0x980] ;  /* 0x00098000031a7984 */ /* 0x000f620000000800 */
[----:B------:R-:W-:-:S03]  /*0580*/  IMAD R8, R20, R9, R8 ;  /* 0x0000000914087224 */ /* 0x000fc600078e0208 */
[----:B------:R-:W-:Y:S01]  /*0590*/  LDS R20, [R3+0xa80] ;  /* 0x000a800003147984 */ /* 0x000fe20000000800 */
[----:B-1----:R-:W-:-:S03]  /*05a0*/  IMAD R8, R23, R10, R8 ;  /* 0x0000000a17087224 */ /* 0x002fc600078e0208 */
[----:B------:R-:W-:Y:S01]  /*05b0*/  LDS R23, [R3+0xa00] ;  /* 0x000a000003177984 */ /* 0x000fe20000000800 */
[----:B----4-:R-:W-:-:S03]  /*05c0*/  IMAD R24, R24, R11, R8 ;  /* 0x0000000b18187224 */ /* 0x010fc600078e0208 */
[----:B------:R-:W1:Y:S01]  /*05d0*/  LDS.128 R8, [R5+0x50] ;  /* 0x0000500005087984 */ /* 0x000e620000000c00 */
[----:B--2---:R-:W-:-:S03]  /*05e0*/  IMAD R12, R12, R25, R24 ;  /* 0x000000190c0c7224 */ /* 0x004fc600078e0218 */
[----:B------:R-:W2:Y:S01]  /*05f0*/  LDS R25, [R3+0xb00] ;  /* 0x000b000003197984 */ /* 0x000ea20000000800 */
[----:B---3--:R-:W-:-:S03]  /*0600*/  IMAD R12, R22, R13, R12 ;  /* 0x0000000d160c7224 */ /* 0x008fc600078e020c */
[----:B------:R-:W3:Y:S04]  /*0610*/  LDS R22, [R3+0xb80] ;  /* 0x000b800003167984 */ /* 0x000ee80000000800 */
[----:B------:R-:W-:Y:S01]  /*0620*/  LDS R24, [R3+0xc80] ;  /* 0x000c800003187984 */ /* 0x000fe20000000800 */
[----:B0-----:R-:W-:-:S03]  /*0630*/  IMAD R12, R21, R14, R12 ;  /* 0x0000000e150c7224 */ /* 0x001fc600078e020c */
[----:B------:R-:W-:Y:S01]  /*0640*/  LDS R21, [R3+0xc00] ;  /* 0x000c000003157984 */ /* 0x000fe20000000800 */
[----:B-----5:R-:W-:-:S03]  /*0650*/  IMAD R26, R26, R15, R12 ;  /* 0x0000000f1a1a7224 */ /* 0x020fc600078e020c */
        /* <DEDUP_REMOVED lines=13> */
[----:B------:R-:W-:-:S04]  /*0730*/  IMAD R13, R24, R13, R26 ;  /* 0x0000000d180d7224 */ /* 0x000fc800078e021a */
[----:B-1----:R-:W-:-:S04]  /*0740*/  IMAD R13, R23, R14, R13 ;  /* 0x0000000e170d7224 */ /* 0x002fc800078e020d */
[----:B----4-:R-:W-:-:S04]  /*0750*/  IMAD R13, R20, R15, R13 ;  /* 0x0000000f140d7224 */ /* 0x010fc800078e020d */
[----:B--2---:R-:W-:-:S04]  /*0760*/  IMAD R8, R8, R25, R13 ;  /* 0x0000001908087224 */ /* 0x004fc800078e020d */
[----:B---3--:R-:W-:Y:S01]  /*0770*/  IMAD R8, R22, R9, R8 ;  /* 0x0000000916087224 */ /* 0x008fe200078e0208 */
[----:B------:R-:W-:Y:S02]  /*0780*/  IADD3 R17, PT, PT, R17, 0x20, RZ ;  /* 0x0000002011117810 */ /* 0x000fe40007ffe0ff */
[----:B------:R-:W-:Y:S02]  /*0790*/  IADD3 R6, PT, PT, R6, 0x20, RZ ;  /* 0x0000002006067810 */ /* 0x000fe40007ffe0ff */
[----:B------:R-:W-:Y:S01]  /*07a0*/  LEA R7, R0, R7, 0x5 ;  /* 0x0000000700077211 */ /* 0x000fe200078e28ff */
[----:B0-----:R-:W-:-:S04]  /*07b0*/  IMAD R21, R21, R10, R8 ;  /* 0x0000000a15157224 */ /* 0x001fc800078e0208 */
[----:B-----5:R-:W-:Y:S01]  /*07c0*/  IMAD R21, R12, R11, R21 ;  /* 0x0000000b0c157224 */ /* 0x020fe200078e0215 */
[----:B------:R-:W-:Y:S06]  /*07d0*/  BAR.SYNC.DEFER_BLOCKING 0x0 ;  /* 0x0000000000007b1d */ /* 0x000fec0000010000 */
[----:B------:R-:W-:Y:S05]  /*07e0*/  BRA.U UP0, `(.L_x_1) ;  /* 0xfffffff900847547 */ /* 0x000fea000b83ffff */
.L_x_0:
[----:B------:R-:W0:Y:S01]  /*07f0*/  LDCU UR4, c[0x0][0x398] ;  /* 0x00007300ff0477ac */ /* 0x000e220008000800 */
[----:B------:R-:W-:-:S04]  /*0800*/  ISETP.GE.AND P0, PT, R19, UR14, PT ;  /* 0x0000000e13007c0c */ /* 0x000fc8000bf06270 */
[----:B0-----:R-:W-:-:S13]  /*0810*/  ISETP.GE.OR P0, PT, R18, UR4, P0 ;  /* 0x0000000412007c0c */ /* 0x001fda0008706670 */
[----:B------:R-:W-:Y:S05]  /*0820*/  @P0 EXIT ;  /* 0x000000000000094d */ /* 0x000fea0003800000 */
[----:B------:R-:W0:Y:S01]  /*0830*/  LDC.64 R2, c[0x0][0x390] ;  /* 0x0000e400ff027b82 */ /* 0x000e220000000a00 */
[----:B------:R-:W-:-:S04]  /*0840*/  IMAD R19, R18, UR14, R19 ;  /* 0x0000000e12137c24 */ /* 0x000fc8000f8e0213 */
[----:B0-----:R-:W-:-:S05]  /*0850*/  IMAD.WIDE R2, R19, 0x4, R2 ;  /* 0x0000000413027825 */ /* 0x001fca00078e0202 */
[----:B------:R-:W-:Y:S01]  /*0860*/  STG.E desc[UR8][R2.64], R21 ;  /* 0x0000001502007986 */ /* 0x000fe2000c101908 */
[----:B------:R-:W-:Y:S05]  /*0870*/  EXIT ;  /* 0x000000000000794d */ /* 0x000fea0003800000 */
.L_x_2:
[----:B------:R-:W-:-:S00]  /*0880*/  BRA `(.L_x_2) ;  /* 0xfffffffc00fc7947 */ /* 0x000fc0000383ffff */
[----:B------:R-:W-:-:S00]  /*0890*/  NOP ;  /* 0x0000000000007918 */ /* 0x000fc00000000000 */
        /* <DEDUP_REMOVED lines=14> */
.L_x_5:


//--------------------- .text._Z5MAT_TPiS_ii      --------------------------
	.section	.text._Z5MAT_TPiS_ii,"ax",@progbits
	.align	128
        .global         _Z5MAT_TPiS_ii
        .type           _Z5MAT_TPiS_ii,@function
        .size           _Z5MAT_TPiS_ii,(.L_x_6 - _Z5MAT_TPiS_ii)
        .other          _Z5MAT_TPiS_ii,@"STO_CUDA_ENTRY STV_DEFAULT"
_Z5MAT_TPiS_ii:
.text._Z5MAT_TPiS_ii:
[----:B------:R-:W-:Y:S01]  /*0000*/  LDC R1, c[0x0][0x37c] ;  /* 0x0000df00ff017b82 */ /* 0x000fe20000000800 */
[----:B------:R-:W0:Y:S01]  /*0010*/  S2R R8, SR_TID.Y ;  /* 0x0000000000087919 */ /* 0x000e220000002200 */
[----:B------:R-:W1:Y:S01]  /*0020*/  LDCU.64 UR6, c[0x0][0x390] ;  /* 0x00007200ff0677ac */ /* 0x000e620008000a00 */
[----:B------:R-:W0:Y:S01]  /*0030*/  S2R R9, SR_CTAID.Y ;  /* 0x0000000000097919 */ /* 0x000e220000002600 */
[----:B------:R-:W2:Y:S01]  /*0040*/  LDCU.64 UR4, c[0x0][0x358] ;  /* 0x00006b00ff0477ac */ /* 0x000ea20008000a00 */
[----:B------:R-:W3:Y:S01]  /*0050*/  S2R R7, SR_CTAID.X ;  /* 0x0000000000077919 */ /* 0x000ee20000002500 */
[----:B------:R-:W3:Y:S01]  /*0060*/  S2R R6, SR_TID.X ;  /* 0x0000000000067919 */ /* 0x000ee20000002100 */
[----:B0-----:R-:W-:-:S05]  /*0070*/  IMAD R5, R9, 0x20, R8 ;  /* 0x0000002009057824 */ /* 0x001fca00078e0208 */
[----:B-1----:R-:W-:Y:S01]  /*0080*/  ISETP.GE.U32.AND P0, PT, R5, UR7, PT ;  /* 0x0000000705007c0c */ /* 0x002fe2000bf06070 */
[----:B---3--:R-:W-:-:S05]  /*0090*/  IMAD R0, R7, 0x20, R6 ;  /* 0x0000002007007824 */ /* 0x008fca00078e0206 */
[----:B------:R-:W-:-:S13]  /*00a0*/  ISETP.GE.U32.OR P0, PT, R0, UR6, P0 ;  /* 0x0000000600007c0c */ /* 0x000fda0008706470 */
[----:B------:R-:W0:Y:S01]  /*00b0*/  @!P0 LDC.64 R2, c[0x0][0x380] ;  /* 0x0000e000ff028b82 */ /* 0x000e220000000a00 */
[----:B------:R-:W-:-:S04]  /*00c0*/  @!P0 IMAD R5, R5, UR6, R0 ;  /* 0x0000000605058c24 */ /* 0x000fc8000f8e0200 */
[----:B0-----:R-:W-:-:S06]  /*00d0*/  @!P0 IMAD.WIDE.U32 R2, R5, 0x4, R2 ;  /* 0x0000000405028825 */ /* 0x001fcc00078e0002 */
[----:B--2---:R-:W2:Y:S01]  /*00e0*/  @!P0 LDG.E R2, desc[UR4][R2.64] ;  /* 0x0000000402028981 */ /* 0x004ea2000c1e1900 */
[----:B------:R-:W-:Y:S01]  /*00f0*/  @!P0 MOV R0, 0x400 ;  /* 0x0000040000008802 */ /* 0x000fe20000000f00 */
[----:B------:R-:W-:Y:S01]  /*0100*/  IMAD R7, R7, 0x20, R8 ;  /* 0x0000002007077824 */ /* 0x000fe200078e0208 */
[----:B------:R-:W-:Y:S01]  /*0110*/  LEA R4, R9, R6, 0x5 ;  /* 0x0000000609047211 */ /* 0x000fe200078e28ff */
[----:B------:R-:W0:Y:S03]  /*0120*/  @!P0 S2R R5, SR_CgaCtaId ;  /* 0x0000000000058919 */ /* 0x000e260000008800 */
[----:B------:R-:W-:-:S04]  /*0130*/  ISETP.GE.U32.AND P1, PT, R4, UR7, PT ;  /* 0x0000000704007c0c */ /* 0x000fc8000bf26070 */
[----:B------:R-:W-:Y:S02]  /*0140*/  ISETP.GE.U32.OR P1, PT, R7, UR6, P1 ;  /* 0x0000000607007c0c */ /* 0x000fe40008f26470 */
[----:B0-----:R-:W-:-:S05]  /*0150*/  @!P0 LEA R0, R5, R0, 0x18 ;  /* 0x0000000005008211 */ /* 0x001fca00078ec0ff */
[----:B------:R-:W-:-:S05]  /*0160*/  @!P0 IMAD R0, R8, 0x84, R0 ;  /* 0x0000008408008824 */ /* 0x000fca00078e0200 */
[----:B------:R-:W-:-:S05]  /*0170*/  @!P0 LEA R5, R6, R0, 0x2 ;  /* 0x0000000006058211 */ /* 0x000fca00078e10ff */
[----:B--2---:R0:W-:Y:S01]  /*0180*/  @!P0 STS [R5], R2 ;  /* 0x0000000205008388 */ /* 0x0041e20000000800 */
[----:B------:R-:W-:Y:S06]  /*0190*/  BAR.SYNC.DEFER_BLOCKING 0x0 ;  /* 0x0000000000007b1d */ /* 0x000fec0000010000 */
[----:B------:R-:W-:Y:S05]  /*01a0*/  @P1 EXIT ;  /* 0x000000000000194d */ /* 0x000fea0003800000 */
[----:B------:R-:W1:Y:S01]  /*01b0*/  S2R R3, SR_CgaCtaId ;  /* 0x0000000000037919 */ /* 0x000e620000008800 */
[----:B------:R-:W-:Y:S01]  /*01c0*/  MOV R0, 0x400 ;  /* 0x0000040000007802 */ /* 0x000fe20000000f00 */
[----:B------:R-:W-:-:S03]  /*01d0*/  IMAD R7, R7, UR7, R4 ;  /* 0x0000000707077c24 */ /* 0x000fc6000f8e0204 */
[----:B-1----:R-:W-:-:S05]  /*01e0*/  LEA R3, R3, R0, 0x18 ;  /* 0x0000000003037211 */ /* 0x002fca00078ec0ff */
[----:B------:R-:W-:Y:S02]  /*01f0*/  IMAD R0, R6, 0x84, R3 ;  /* 0x0000008406007824 */ /* 0x000fe400078e0203 */
[----:B0-----:R-:W0:Y:S02]  /*0200*/  LDC.64 R2, c[0x0][0x388] ;  /* 0x0000e200ff027b82 */ /* 0x001e240000000a00 */
[----:B------:R-:W-:-:S05]  /*0210*/  IMAD R0, R8, 0x4, R0 ;  /* 0x0000000408007824 */ /* 0x000fca00078e0200 */
[----:B------:R-:W1:Y:S01]  /*0220*/  LDS R5, [R0] ;  /* 0x0000000000057984 */ /* 0x000e620000000800 */
[----:B0-----:R-:W-:-:S05]  /*0230*/  IMAD.WIDE.U32 R2, R7, 0x4, R2 ;  /* 0x0000000407027825 */ /* 0x001fca00078e0002 */
[----:B-1----:R-:W-:Y:S01]  /*0240*/  STG.E desc[UR4][R2.64], R5 ;  /* 0x0000000502007986 */ /* 0x002fe2000c101904 */
[----:B------:R-:W-:Y:S05]  /*0250*/  EXIT ;  /* 0x000000000000794d */ /* 0x000fea0003800000 */
.L_x_3:
        /* <DEDUP_REMOVED lines=10> */
.L_x_6:


//--------------------- .text._Z7MAT_ADDPiS_S_ii  --------------------------
	.section	.text._Z7MAT_ADDPiS_S_ii,"ax",@progbits
	.align	128
        .global         _Z7MAT_ADDPiS_S_ii
        .type           _Z7MAT_ADDPiS_S_ii,@function
        .size           _Z7MAT_ADDPiS_S_ii,(.L_x_7 - _Z7MAT_ADDPiS_S_ii)
        .other          _Z7MAT_ADDPiS_S_ii,@"STO_CUDA_ENTRY STV_DEFAULT"
_Z7MAT_ADDPiS_S_ii:
.text._Z7MAT_ADDPiS_S_ii:
[----:B------:R-:W-:Y:S01]  /*0000*/  LDC R1, c[0x0][0x37c] ;  /* 0x0000df00ff017b82 */ /* 0x000fe20000000800 */
[----:B------:R-:W0:Y:S01]  /*0010*/  S2R R11, SR_TID.X ;  /* 0x00000000000b7919 */ /* 0x000e220000002100 */
[----:B------:R-:W1:Y:S06]  /*0020*/  LDCU.64 UR6, c[0x0][0x398] ;  /* 0x00007300ff0677ac */ /* 0x000e6c0008000a00 */
[----:B------:R-:W2:Y:S01]  /*0030*/  LDC.64 R2, c[0x0][0x380] ;  /* 0x0000e000ff027b82 */ /* 0x000ea20000000a00 */
[----:B------:R-:W0:Y:S01]  /*0040*/  S2R R0, SR_CTAID.X ;  /* 0x0000000000007919 */ /* 0x000e220000002500 */
[----:B------:R-:W3:Y:S01]  /*0050*/  LDCU.64 UR4, c[0x0][0x358] ;  /* 0x00006b00ff0477ac */ /* 0x000ee20008000a00 */
[----:B------:R-:W4:Y:S05]  /*0060*/  S2R R13, SR_TID.Y ;  /* 0x00000000000d7919 */ /* 0x000f2a0000002200 */
[----:B------:R-:W5:Y:S01]  /*0070*/  LDC.64 R4, c[0x0][0x388] ;  /* 0x0000e200ff047b82 */ /* 0x000f620000000a00 */
[----:B------:R-:W4:Y:S01]  /*0080*/  S2R R7, SR_CTAID.Y ;  /* 0x0000000000077919 */ /* 0x000f220000002600 */
[----:B0-----:R-:W-:-:S04]  /*0090*/  LEA R0, R0, R11, 0x5 ;  /* 0x0000000b00007211 */ /* 0x001fc800078e28ff */
[----:B-1----:R-:W-:Y:S02]  /*00a0*/  ISETP.GE.AND P0, PT, R0, UR7, PT ;  /* 0x0000000700007c0c */ /* 0x002fe4000bf06270 */
[----:B----4-:R-:W-:-:S04]  /*00b0*/  LEA R7, R7, R13, 0x5 ;  /* 0x0000000d07077211 */ /* 0x010fc800078e28ff */
[----:B------:R-:W-:-:S13]  /*00c0*/  ISETP.LT.AND P0, PT, R7, UR6, !P0 ;  /* 0x0000000607007c0c */ /* 0x000fda000c701270 */
[----:B------:R-:W-:-:S04]  /*00d0*/  @P0 IMAD R9, R7, UR7, R0 ;  /* 0x0000000707090c24 */ /* 0x000fc8000f8e0200 */
[----:B--2---:R-:W-:-:S04]  /*00e0*/  @P0 IMAD.WIDE R2, R9, 0x4, R2 ;  /* 0x0000000409020825 */ /* 0x004fc800078e0202 */
[----:B-----5:R-:W-:Y:S02]  /*00f0*/  @P0 IMAD.WIDE R4, R9, 0x4, R4 ;  /* 0x0000000409040825 */ /* 0x020fe400078e0204 */
[----:B---3--:R-:W2:Y:S04]  /*0100*/  @P0 LDG.E R3, desc[UR4][R2.64] ;  /* 0x0000000402030981 */ /* 0x008ea8000c1e1900 */
[----:B------:R-:W3:Y:S01]  /*0110*/  @P0 LDG.E R5, desc[UR4][R4.64] ;  /* 0x0000000404050981 */ /* 0x000ee2000c1e1900 */
[----:B------:R-:W-:Y:S01]  /*0120*/  MOV R6, 0x400 ;  /* 0x0000040000067802 */ /* 0x000fe20000000f00 */
[----:B------:R-:W0:Y:S03]  /*0130*/  S2R R9, SR_CgaCtaId ;  /* 0x0000000000097919 */ /* 0x000e260000008800 */
[----:B------:R-:W-:-:S02]  /*0140*/  IADD3 R8, PT, PT, R6, 0x1080, RZ ;  /* 0x0000108006087810 */ /* 0x000fc40007ffe0ff */
[C---:B0-----:R-:W-:Y:S02]  /*0150*/  LEA R6, R9.reuse, R6, 0x18 ;  /* 0x0000000609067211 */ /* 0x041fe400078ec0ff */
[----:B------:R-:W-:-:S03]  /*0160*/  LEA R8, R9, R8, 0x18 ;  /* 0x0000000809087211 */ /* 0x000fc600078ec0ff */
[C---:B------:R-:W-:Y:S02]  /*0170*/  IMAD R6, R13.reuse, 0x84, R6 ;  /* 0x000000840d067824 */ /* 0x040fe400078e0206 */
[----:B------:R-:W-:Y:S02]  /*0180*/  IMAD R8, R13, 0x84, R8 ;  /* 0x000000840d087824 */ /* 0x000fe400078e0208 */
[----:B------:R-:W-:-:S03]  /*0190*/  IMAD R6, R11, 0x4, R6 ;  /* 0x000000040b067824 */ /* 0x000fc600078e0206 */
[----:B------:R-:W-:Y:S02]  /*01a0*/  LEA R8, R11, R8, 0x2 ;  /* 0x000000080b087211 */ /* 0x000fe400078e10ff */
[----:B--2---:R0:W-:Y:S04]  /*01b0*/  @P0 STS [R6], R3 ;  /* 0x0000000306000388 */ /* 0x0041e80000000800 */
[----:B---3--:R0:W-:Y:S01]  /*01c0*/  @P0 STS [R8], R5 ;  /* 0x0000000508000388 */ /* 0x0081e20000000800 */
[----:B------:R-:W-:Y:S06]  /*01d0*/  BAR.SYNC.DEFER_BLOCKING 0x0 ;  /* 0x0000000000007b1d */ /* 0x000fec0000010000 */
[----:B------:R-:W-:Y:S05]  /*01e0*/  @!P0 EXIT ;  /* 0x000000000000894d */ /* 0x000fea0003800000 */
[----:B0-----:R-:W-:Y:S01]  /*01f0*/  LDS R6, [R6] ;  /* 0x0000000006067984 */ /* 0x001fe20000000800 */
[----:B------:R-:W0:Y:S01]  /*0200*/  LDC.64 R2, c[0x0][0x390] ;  /* 0x0000e400ff027b82 */ /* 0x000e220000000a00 */
[----:B------:R-:W-:Y:S02]  /*0210*/  IMAD R7, R7, UR7, R0 ;  /* 0x0000000707077c24 */ /* 0x000fe4000f8e0200 */
[----:B------:R-:W1:Y:S02]  /*0220*/  LDS R5, [R8] ;  /* 0x0000000008057984 */ /* 0x000e640000000800 */
[----:B0-----:R-:W-:-:S04]  /*0230*/  IMAD.WIDE R2, R7, 0x4, R2 ;  /* 0x0000000407027825 */ /* 0x001fc800078e0202 */
[----:B-1----:R-:W-:-:S05]  /*0240*/  IMAD.IADD R5, R6, 0x1, R5 ;  /* 0x0000000106057824 */ /* 0x002fca00078e0205 */
[----:B------:R-:W-:Y:S01]  /*0250*/  STG.E desc[UR4][R2.64], R5 ;  /* 0x0000000502007986 */ /* 0x000fe2000c101904 */
[----:B------:R-:W-:Y:S05]  /*0260*/  EXIT ;  /* 0x000000000000794d */ /* 0x000fea0003800000 */
.L_x_4:
        /* <DEDUP_REMOVED lines=9> */
.L_x_7:


//--------------------- .nv.shared._Z7MAT_MULPiS_S_iii --------------------------
	.section	.nv.shared._Z7MAT_MULPiS_S_iii,"aw",@nobits
	.sectionflags	@""
	.align	4
.nv.shared._Z7MAT_MULPiS_S_iii:
	.zero		9216


//--------------------- .nv.shared.reserved.0     --------------------------
	.section	.nv.shared.reserved.0,"aw",@nobits
	.weak		__nv_reservedSMEM_offset_0_alias
	.size		__nv_reservedSMEM_offset_0_alias, 0, 64
	.other		__nv_reservedSMEM_offset_0_alias,@"STO_CUDA_RESERVED_SHARED STV_DEFAULT"
__nv_reservedSMEM_offset_0_alias:
	.zero		0
	.zero		64


//--------------------- .nv.shared._Z5MAT_TPiS_ii --------------------------
	.section	.nv.shared._Z5MAT_TPiS_ii,"aw",@nobits
	.sectionflags	@""
	.align	4
.nv.shared._Z5MAT_TPiS_ii:
	.zero		5248


//--------------------- .nv.shared._Z7MAT_ADDPiS_S_ii --------------------------
	.section	.nv.shared._Z7MAT_ADDPiS_S_ii,"aw",@nobits
	.sectionflags	@""
	.align	4
.nv.shared._Z7MAT_ADDPiS_S_ii:
	.zero		9472


//--------------------- .nv.constant0._Z7MAT_MULPiS_S_iii --------------------------
	.section	.nv.constant0._Z7MAT_MULPiS_S_iii,"a",@progbits
	.sectionflags	@""
	.align	4
.nv.constant0._Z7MAT_MULPiS_S_iii:
	.zero		932


//--------------------- .nv.constant0._Z5MAT_TPiS_ii --------------------------
	.section	.nv.constant0._Z5MAT_TPiS_ii,"a",@progbits
	.sectionflags	@""
	.align	4
.nv.constant0._Z5MAT_TPiS_ii:
	.zero		920


//--------------------- .nv.constant0._Z7MAT_ADDPiS_S_ii --------------------------
	.section	.nv.constant0._Z7MAT_ADDPiS_S_ii,"a",@progbits
	.sectionflags	@""
	.align	4
.nv.constant0._Z7MAT_ADDPiS_S_ii:
	.zero		928


//--------------------- SYMBOLS --------------------------

	.type		.nv.reservedSmem.offset0,@object
	.size		.nv.reservedSmem.offset0,0x4
	.type		.nv.reservedSmem.cap,@object
	.size		.nv.reservedSmem.cap,0x4
